//
// Generated by NVIDIA NVVM Compiler
//
// Compiler Build ID: CL-36424714
// Cuda compilation tools, release 13.0, V13.0.88
// Based on NVVM 20.0.0
//

.version 9.0
.target sm_100
.address_size 64

	// .globl	_Z18matrixMulRowKernelPfS_S_iiii

.visible .entry _Z18matrixMulRowKernelPfS_S_iiii(
	.param .u64 .ptr .align 1 _Z18matrixMulRowKernelPfS_S_iiii_param_0,
	.param .u64 .ptr .align 1 _Z18matrixMulRowKernelPfS_S_iiii_param_1,
	.param .u64 .ptr .align 1 _Z18matrixMulRowKernelPfS_S_iiii_param_2,
	.param .u32 _Z18matrixMulRowKernelPfS_S_iiii_param_3,
	.param .u32 _Z18matrixMulRowKernelPfS_S_iiii_param_4,
	.param .u32 _Z18matrixMulRowKernelPfS_S_iiii_param_5,
	.param .u32 _Z18matrixMulRowKernelPfS_S_iiii_param_6
)
{
	.reg .pred 	%p<21>;
	.reg .b32 	%r<102>;
	.reg .b32 	%f<67>;
	.reg .b64 	%rd<82>;

	ld.param.u64 	%rd11, [_Z18matrixMulRowKernelPfS_S_iiii_param_0];
	ld.param.u64 	%rd12, [_Z18matrixMulRowKernelPfS_S_iiii_param_1];
	ld.param.u64 	%rd13, [_Z18matrixMulRowKernelPfS_S_iiii_param_2];
	ld.param.u32 	%r55, [_Z18matrixMulRowKernelPfS_S_iiii_param_3];
	ld.param.u32 	%r53, [_Z18matrixMulRowKernelPfS_S_iiii_param_4];
	ld.param.u32 	%r54, [_Z18matrixMulRowKernelPfS_S_iiii_param_6];
	cvta.to.global.u64 	%rd1, %rd12;
	cvta.to.global.u64 	%rd2, %rd11;
	cvta.to.global.u64 	%rd3, %rd13;
	mov.u32 	%r56, %ctaid.y;
	mov.u32 	%r57, %ntid.y;
	mov.u32 	%r58, %tid.y;
	mad.lo.s32 	%r1, %r56, %r57, %r58;
	setp.ge.s32 	%p1, %r1, %r55;
	setp.lt.s32 	%p2, %r54, 1;
	or.pred  	%p3, %p1, %p2;
	@%p3 bra 	$L__BB0_26;
	setp.lt.s32 	%p4, %r53, 1;
	mul.lo.s32 	%r2, %r53, %r1;
	mul.lo.s32 	%r3, %r54, %r1;
	@%p4 bra 	$L__BB0_15;
	and.b32  	%r4, %r53, 7;
	and.b32  	%r5, %r53, 3;
	and.b32  	%r6, %r53, 2147483640;
	and.b32  	%r7, %r53, 1;
	neg.s32 	%r8, %r6;
	shl.b32 	%r9, %r54, 3;
	mul.lo.s32 	%r10, %r54, 5;
	mul.lo.s32 	%r11, %r54, 6;
	mul.lo.s32 	%r12, %r54, 7;
	cvt.u64.u32 	%rd4, %r2;
	mov.b32 	%r86, 0;
	shl.b64 	%rd32, %rd4, 2;
	add.s64 	%rd33, %rd32, %rd2;
	add.s64 	%rd5, %rd33, 16;
	mul.wide.u32 	%rd49, %r9, 4;
$L__BB0_3:
	setp.lt.u32 	%p13, %r53, 8;
	mov.f32 	%f66, 0f00000000;
	mov.b32 	%r96, 0;
	@%p13 bra 	$L__BB0_6;
	add.s32 	%r93, %r54, %r86;
	shl.b32 	%r72, %r54, 1;
	add.s32 	%r92, %r72, %r86;
	mad.lo.s32 	%r91, %r54, 3, %r86;
	shl.b32 	%r73, %r54, 2;
	add.s32 	%r90, %r73, %r86;
	add.s32 	%r89, %r10, %r86;
	add.s32 	%r88, %r11, %r86;
	add.s32 	%r87, %r12, %r86;
	mul.wide.u32 	%rd34, %r86, 4;
	add.s64 	%rd81, %rd1, %rd34;
	mov.f32 	%f66, 0f00000000;
	mov.u64 	%rd80, %rd5;
	mov.u32 	%r94, %r8;
$L__BB0_5:
	.pragma "nounroll";
	ld.global.f32 	%f16, [%rd80+-16];
	ld.global.f32 	%f17, [%rd81];
	fma.rn.f32 	%f18, %f16, %f17, %f66;
	ld.global.f32 	%f19, [%rd80+-12];
	mul.wide.u32 	%rd35, %r93, 4;
	add.s64 	%rd36, %rd1, %rd35;
	ld.global.f32 	%f20, [%rd36];
	fma.rn.f32 	%f21, %f19, %f20, %f18;
	ld.global.f32 	%f22, [%rd80+-8];
	mul.wide.u32 	%rd37, %r92, 4;
	add.s64 	%rd38, %rd1, %rd37;
	ld.global.f32 	%f23, [%rd38];
	fma.rn.f32 	%f24, %f22, %f23, %f21;
	ld.global.f32 	%f25, [%rd80+-4];
	mul.wide.u32 	%rd39, %r91, 4;
	add.s64 	%rd40, %rd1, %rd39;
	ld.global.f32 	%f26, [%rd40];
	fma.rn.f32 	%f27, %f25, %f26, %f24;
	ld.global.f32 	%f28, [%rd80];
	mul.wide.u32 	%rd41, %r90, 4;
	add.s64 	%rd42, %rd1, %rd41;
	ld.global.f32 	%f29, [%rd42];
	fma.rn.f32 	%f30, %f28, %f29, %f27;
	ld.global.f32 	%f31, [%rd80+4];
	mul.wide.u32 	%rd43, %r89, 4;
	add.s64 	%rd44, %rd1, %rd43;
	ld.global.f32 	%f32, [%rd44];
	fma.rn.f32 	%f33, %f31, %f32, %f30;
	ld.global.f32 	%f34, [%rd80+8];
	mul.wide.u32 	%rd45, %r88, 4;
	add.s64 	%rd46, %rd1, %rd45;
	ld.global.f32 	%f35, [%rd46];
	fma.rn.f32 	%f36, %f34, %f35, %f33;
	ld.global.f32 	%f37, [%rd80+12];
	mul.wide.u32 	%rd47, %r87, 4;
	add.s64 	%rd48, %rd1, %rd47;
	ld.global.f32 	%f38, [%rd48];
	fma.rn.f32 	%f66, %f37, %f38, %f36;
	add.s32 	%r94, %r94, 8;
	add.s32 	%r93, %r93, %r9;
	add.s32 	%r92, %r92, %r9;
	add.s32 	%r91, %r91, %r9;
	add.s32 	%r90, %r90, %r9;
	add.s32 	%r89, %r89, %r9;
	add.s32 	%r88, %r88, %r9;
	add.s32 	%r87, %r87, %r9;
	add.s64 	%rd81, %rd81, %rd49;
	add.s64 	%rd80, %rd80, 32;
	setp.ne.s32 	%p14, %r94, 0;
	mov.u32 	%r96, %r6;
	@%p14 bra 	$L__BB0_5;
$L__BB0_6:
	setp.eq.s32 	%p15, %r4, 0;
	@%p15 bra 	$L__BB0_14;
	add.s32 	%r74, %r4, -1;
	setp.lt.u32 	%p16, %r74, 3;
	@%p16 bra 	$L__BB0_9;
	add.s32 	%r75, %r96, %r2;
	mul.wide.u32 	%rd50, %r75, 4;
	add.s64 	%rd51, %rd2, %rd50;
	ld.global.f32 	%f40, [%rd51];
	mad.lo.s32 	%r76, %r96, %r54, %r86;
	mul.wide.u32 	%rd52, %r76, 4;
	add.s64 	%rd53, %rd1, %rd52;
	ld.global.f32 	%f41, [%rd53];
	fma.rn.f32 	%f42, %f40, %f41, %f66;
	cvt.u64.u32 	%rd54, %r96;
	add.s64 	%rd55, %rd54, %rd4;
	shl.b64 	%rd56, %rd55, 2;
	add.s64 	%rd57, %rd2, %rd56;
	ld.global.f32 	%f43, [%rd57+4];
	add.s32 	%r77, %r76, %r54;
	mul.wide.u32 	%rd58, %r77, 4;
	add.s64 	%rd59, %rd1, %rd58;
	ld.global.f32 	%f44, [%rd59];
	fma.rn.f32 	%f45, %f43, %f44, %f42;
	ld.global.f32 	%f46, [%rd57+8];
	add.s32 	%r78, %r77, %r54;
	mul.wide.u32 	%rd60, %r78, 4;
	add.s64 	%rd61, %rd1, %rd60;
	ld.global.f32 	%f47, [%rd61];
	fma.rn.f32 	%f48, %f46, %f47, %f45;
	ld.global.f32 	%f49, [%rd57+12];
	add.s32 	%r79, %r78, %r54;
	mul.wide.u32 	%rd62, %r79, 4;
	add.s64 	%rd63, %rd1, %rd62;
	ld.global.f32 	%f50, [%rd63];
	fma.rn.f32 	%f66, %f49, %f50, %f48;
	add.s32 	%r96, %r96, 4;
$L__BB0_9:
	setp.eq.s32 	%p17, %r5, 0;
	@%p17 bra 	$L__BB0_14;
	setp.eq.s32 	%p18, %r5, 1;
	@%p18 bra 	$L__BB0_12;
	add.s32 	%r80, %r96, %r2;
	mul.wide.u32 	%rd64, %r80, 4;
	add.s64 	%rd65, %rd2, %rd64;
	ld.global.f32 	%f52, [%rd65];
	mad.lo.s32 	%r81, %r96, %r54, %r86;
	mul.wide.u32 	%rd66, %r81, 4;
	add.s64 	%rd67, %rd1, %rd66;
	ld.global.f32 	%f53, [%rd67];
	fma.rn.f32 	%f54, %f52, %f53, %f66;
	cvt.u64.u32 	%rd68, %r96;
	add.s64 	%rd69, %rd68, %rd4;
	shl.b64 	%rd70, %rd69, 2;
	add.s64 	%rd71, %rd2, %rd70;
	ld.global.f32 	%f55, [%rd71+4];
	add.s32 	%r82, %r81, %r54;
	mul.wide.u32 	%rd72, %r82, 4;
	add.s64 	%rd73, %rd1, %rd72;
	ld.global.f32 	%f56, [%rd73];
	fma.rn.f32 	%f66, %f55, %f56, %f54;
	add.s32 	%r96, %r96, 2;
$L__BB0_12:
	setp.eq.s32 	%p19, %r7, 0;
	@%p19 bra 	$L__BB0_14;
	add.s32 	%r83, %r96, %r2;
	mul.wide.u32 	%rd74, %r83, 4;
	add.s64 	%rd75, %rd2, %rd74;
	ld.global.f32 	%f57, [%rd75];
	mad.lo.s32 	%r84, %r96, %r54, %r86;
	mul.wide.u32 	%rd76, %r84, 4;
	add.s64 	%rd77, %rd1, %rd76;
	ld.global.f32 	%f58, [%rd77];
	fma.rn.f32 	%f66, %f57, %f58, %f66;
$L__BB0_14:
	add.s32 	%r85, %r86, %r3;
	mul.wide.u32 	%rd78, %r85, 4;
	add.s64 	%rd79, %rd3, %rd78;
	st.global.f32 	[%rd79], %f66;
	add.s32 	%r86, %r86, 1;
	setp.eq.s32 	%p20, %r86, %r54;
	@%p20 bra 	$L__BB0_26;
	bra.uni 	$L__BB0_3;
$L__BB0_15:
	and.b32  	%r43, %r54, 7;
	setp.lt.u32 	%p5, %r54, 8;
	mov.b32 	%r100, 0;
	@%p5 bra 	$L__BB0_18;
	and.b32  	%r100, %r54, 2147483640;
	mov.b32 	%r98, 0;
$L__BB0_17:
	.pragma "nounroll";
	add.s32 	%r61, %r98, %r3;
	mul.wide.u32 	%rd14, %r61, 4;
	add.s64 	%rd15, %rd3, %rd14;
	mov.b32 	%r62, 0;
	st.global.u32 	[%rd15], %r62;
	st.global.u32 	[%rd15+4], %r62;
	st.global.u32 	[%rd15+8], %r62;
	st.global.u32 	[%rd15+12], %r62;
	st.global.u32 	[%rd15+16], %r62;
	st.global.u32 	[%rd15+20], %r62;
	st.global.u32 	[%rd15+24], %r62;
	st.global.u32 	[%rd15+28], %r62;
	add.s32 	%r98, %r98, 8;
	setp.ne.s32 	%p6, %r98, %r100;
	@%p6 bra 	$L__BB0_17;
$L__BB0_18:
	setp.eq.s32 	%p7, %r43, 0;
	@%p7 bra 	$L__BB0_26;
	and.b32  	%r48, %r54, 3;
	setp.lt.u32 	%p8, %r43, 4;
	@%p8 bra 	$L__BB0_21;
	add.s32 	%r63, %r100, %r3;
	mul.wide.u32 	%rd16, %r63, 4;
	add.s64 	%rd17, %rd3, %rd16;
	mov.b32 	%r64, 0;
	st.global.u32 	[%rd17], %r64;
	cvt.u64.u32 	%rd18, %r3;
	cvt.u64.u32 	%rd19, %r100;
	add.s64 	%rd20, %rd19, %rd18;
	shl.b64 	%rd21, %rd20, 2;
	add.s64 	%rd22, %rd3, %rd21;
	st.global.u32 	[%rd22+4], %r64;
	st.global.u32 	[%rd22+8], %r64;
	st.global.u32 	[%rd22+12], %r64;
	add.s32 	%r100, %r100, 4;
$L__BB0_21:
	setp.eq.s32 	%p9, %r48, 0;
	@%p9 bra 	$L__BB0_26;
	setp.eq.s32 	%p10, %r48, 1;
	@%p10 bra 	$L__BB0_24;
	add.s32 	%r65, %r100, %r3;
	mul.wide.u32 	%rd23, %r65, 4;
	add.s64 	%rd24, %rd3, %rd23;
	mov.b32 	%r66, 0;
	st.global.u32 	[%rd24], %r66;
	cvt.u64.u32 	%rd25, %r3;
	cvt.u64.u32 	%rd26, %r100;
	add.s64 	%rd27, %rd26, %rd25;
	shl.b64 	%rd28, %rd27, 2;
	add.s64 	%rd29, %rd3, %rd28;
	st.global.u32 	[%rd29+4], %r66;
	add.s32 	%r100, %r100, 2;
$L__BB0_24:
	and.b32  	%r67, %r54, 1;
	setp.eq.b32 	%p11, %r67, 1;
	not.pred 	%p12, %p11;
	@%p12 bra 	$L__BB0_26;
	add.s32 	%r68, %r100, %r3;
	mul.wide.u32 	%rd30, %r68, 4;
	add.s64 	%rd31, %rd3, %rd30;
	mov.b32 	%r69, 0;
	st.global.u32 	[%rd31], %r69;
$L__BB0_26:
	ret;

}


// ===== COMPILED SASS (sm_100) =====

	.target	sm_100

	.elftype	@"ET_EXEC"


//--------------------- .note.nv.tkinfo           --------------------------
	.section	.note.nv.tkinfo,"",@"SHT_NOTE"
	.sectionflags	@"SHF_NOTE_NV_TKINFO"
	.tkinfo
        /*0018*/ 	.word	0x00000002
        /*0030*/ 	.string	""
        /*0030*/ 	.string	"ptxas"
        /*0030*/ 	.string	"Cuda compilation tools, release 13.0, V13.0.88"
        /*0030*/ 	.string	"Build cuda_13.0.r13.0/compiler.36424714_0"
        /*0030*/ 	.string	"-arch sm_100 -m 64 "



//--------------------- .note.nv.cuinfo           --------------------------
	.section	.note.nv.cuinfo,"",@"SHT_NOTE"
	.sectionflags	@"SHF_NOTE_NV_CUINFO"
        /*0018*/ 	.short	0x0002
        /*001a*/ 	.short	0x0064
        /*001c*/ 	.short	0x0082
	.zero		2


//--------------------- .nv.info                  --------------------------
	.section	.nv.info,"",@"SHT_CUDA_INFO"
	.align	4


	//----- nvinfo : EIATTR_REGCOUNT
	.align		4
        /*0000*/ 	.byte	0x04, 0x2f
        /*0002*/ 	.short	(.L_1 - .L_0)
	.align		4
.L_0:
        /*0004*/ 	.word	index@(_Z18matrixMulRowKernelPfS_S_iiii)
        /*0008*/ 	.word	0x00000020


	//----- nvinfo : EIATTR_FRAME_SIZE
	.align		4
.L_1:
        /*000c*/ 	.byte	0x04, 0x11
        /*000e*/ 	.short	(.L_3 - .L_2)
	.align		4
.L_2:
        /*0010*/ 	.word	index@(_Z18matrixMulRowKernelPfS_S_iiii)
        /*0014*/ 	.word	0x00000000


	//----- nvinfo : EIATTR_MIN_STACK_SIZE
	.align		4
.L_3:
        /*0018*/ 	.byte	0x04, 0x12
        /*001a*/ 	.short	(.L_5 - .L_4)
	.align		4
.L_4:
        /*001c*/ 	.word	index@(_Z18matrixMulRowKernelPfS_S_iiii)
        /*0020*/ 	.word	0x00000000
.L_5:


//--------------------- .nv.compat                --------------------------
	.section	.nv.compat,"",@"SHT_CUDA_COMPAT_INFO"
	.align	4
        /*0000*/ 	.byte	0x02, 0x09, 0x00, 0x00, 0x02, 0x02, 0x01, 0x00, 0x02, 0x05, 0x05, 0x00, 0x03, 0x07, 0x01, 0x01
        /*0010*/ 	.byte	0x02, 0x03, 0x00, 0x00, 0x02, 0x06, 0x01, 0x00, 0x04, 0x0b, 0x08, 0x00, 0x09, 0x00, 0x00, 0x00
        /*0020*/ 	.byte	0x00, 0x00, 0x00, 0x00


//--------------------- .nv.info._Z18matrixMulRowKernelPfS_S_iiii --------------------------
	.section	.nv.info._Z18matrixMulRowKernelPfS_S_iiii,"",@"SHT_CUDA_INFO"
	.sectionflags	@""
	.align	4


	//----- nvinfo : EIATTR_CUDA_API_VERSION
	.align		4
        /*0000*/ 	.byte	0x04, 0x37
        /*0002*/ 	.short	(.L_7 - .L_6)
.L_6:
        /*0004*/ 	.word	0x00000082


	//----- nvinfo : EIATTR_KPARAM_INFO
	.align		4
.L_7:
        /*0008*/ 	.byte	0x04, 0x17
        /*000a*/ 	.short	(.L_9 - .L_8)
.L_8:
        /*000c*/ 	.word	0x00000000
        /*0010*/ 	.short	0x0006
        /*0012*/ 	.short	0x0024
        /*0014*/ 	.byte	0x00, 0xf0, 0x11, 0x00


	//----- nvinfo : EIATTR_KPARAM_INFO
	.align		4
.L_9:
        /*0018*/ 	.byte	0x04, 0x17
        /*001a*/ 	.short	(.L_11 - .L_10)
.L_10:
        /*001c*/ 	.word	0x00000000
        /*0020*/ 	.short	0x0005
        /*0022*/ 	.short	0x0020
        /*0024*/ 	.byte	0x00, 0xf0, 0x11, 0x00


	//----- nvinfo : EIATTR_KPARAM_INFO
	.align		4
.L_11:
        /*0028*/ 	.byte	0x04, 0x17
        /*002a*/ 	.short	(.L_13 - .L_12)
.L_12:
        /*002c*/ 	.word	0x00000000
        /*0030*/ 	.short	0x0004
        /*0032*/ 	.short	0x001c
        /*0034*/ 	.byte	0x00, 0xf0, 0x11, 0x00


	//----- nvinfo : EIATTR_KPARAM_INFO
	.align		4
.L_13:
        /*0038*/ 	.byte	0x04, 0x17
        /*003a*/ 	.short	(.L_15 - .L_14)
.L_14:
        /*003c*/ 	.word	0x00000000
        /*0040*/ 	.short	0x0003
        /*0042*/ 	.short	0x0018
        /*0044*/ 	.byte	0x00, 0xf0, 0x11, 0x00


	//----- nvinfo : EIATTR_KPARAM_INFO
	.align		4
.L_15:
        /*0048*/ 	.byte	0x04, 0x17
        /*004a*/ 	.short	(.L_17 - .L_16)
.L_16:
        /*004c*/ 	.word	0x00000000
        /*0050*/ 	.short	0x0002
        /*0052*/ 	.short	0x0010
        /*0054*/ 	.byte	0x00, 0xf5, 0x21, 0x00


	//----- nvinfo : EIATTR_KPARAM_INFO
	.align		4
.L_17:
        /*0058*/ 	.byte	0x04, 0x17
        /*005a*/ 	.short	(.L_19 - .L_18)
.L_18:
        /*005c*/ 	.word	0x00000000
        /*0060*/ 	.short	0x0001
        /*0062*/ 	.short	0x0008
        /*0064*/ 	.byte	0x00, 0xf5, 0x21, 0x00


	//----- nvinfo : EIATTR_KPARAM_INFO
	.align		4
.L_19:
        /*0068*/ 	.byte	0x04, 0x17
        /*006a*/ 	.short	(.L_21 - .L_20)
.L_20:
        /*006c*/ 	.word	0x00000000
        /*0070*/ 	.short	0x0000
        /*0072*/ 	.short	0x0000
        /*0074*/ 	.byte	0x00, 0xf5, 0x21, 0x00


	//----- nvinfo : EIATTR_SPARSE_MMA_MASK
	.align		4
.L_21:
        /*0078*/ 	.byte	0x03, 0x50
        /*007a*/ 	.short	0x0000


	//----- nvinfo : EIATTR_MAXREG_COUNT
	.align		4
        /*007c*/ 	.byte	0x03, 0x1b
        /*007e*/ 	.short	0x00ff


	//----- nvinfo : EIATTR_MERCURY_ISA_VERSION
	.align		4
        /*0080*/ 	.byte	0x03, 0x5f
        /*0082*/ 	.short	0x0101


	//----- nvinfo : EIATTR_VRC_CTA_INIT_COUNT
	.align		4
        /*0084*/ 	.byte	0x02, 0x4a
	.zero		1
	.zero		1


	//----- nvinfo : EIATTR_EXIT_INSTR_OFFSETS
	.align		4
        /*0088*/ 	.byte	0x04, 0x1c
        /*008a*/ 	.short	(.L_23 - .L_22)


	//   ....[0]....
.L_22:
        /*008c*/ 	.word	0x00000090


	//   ....[1]....
        /*0090*/ 	.word	0x00000ad0


	//   ....[2]....
        /*0094*/ 	.word	0x00000c40


	//   ....[3]....
        /*0098*/ 	.word	0x00000d60


	//   ....[4]....
        /*009c*/ 	.word	0x00000e60


	//   ....[5]....
        /*00a0*/ 	.word	0x00000eb0


	//----- nvinfo : EIATTR_CBANK_PARAM_SIZE
	.align		4
.L_23:
        /*00a4*/ 	.byte	0x03, 0x19
        /*00a6*/ 	.short	0x0028


	//----- nvinfo : EIATTR_PARAM_CBANK
	.align		4
        /*00a8*/ 	.byte	0x04, 0x0a
        /*00aa*/ 	.short	(.L_25 - .L_24)
	.align		4
.L_24:
        /*00ac*/ 	.word	index@(.nv.constant0._Z18matrixMulRowKernelPfS_S_iiii)
        /*00b0*/ 	.short	0x0380
        /*00b2*/ 	.short	0x0028


	//----- nvinfo : EIATTR_SW_WAR
	.align		4
.L_25:
        /*00b4*/ 	.byte	0x04, 0x36
        /*00b6*/ 	.short	(.L_27 - .L_26)
.L_26:
        /*00b8*/ 	.word	0x00000008
.L_27:


//--------------------- .nv.callgraph             --------------------------
	.section	.nv.callgraph,"",@"SHT_CUDA_CALLGRAPH"
	.align	4
	.sectionentsize	8
	.align		4
        /*0000*/ 	.word	0x00000000
	.align		4
        /*0004*/ 	.word	0xffffffff
	.align		4
        /*0008*/ 	.word	0x00000000
	.align		4
        /*000c*/ 	.word	0xfffffffe
	.align		4
        /*0010*/ 	.word	0x00000000
	.align		4
        /*0014*/ 	.word	0xfffffffd
	.align		4
        /*0018*/ 	.word	0x00000000
	.align		4
        /*001c*/ 	.word	0xfffffffc


//--------------------- .text._Z18matrixMulRowKernelPfS_S_iiii --------------------------
	.section	.text._Z18matrixMulRowKernelPfS_S_iiii,"ax",@progbits
	.align	128
        .global         _Z18matrixMulRowKernelPfS_S_iiii
        .type           _Z18matrixMulRowKernelPfS_S_iiii,@function
        .size           _Z18matrixMulRowKernelPfS_S_iiii,(.L_x_12 - _Z18matrixMulRowKernelPfS_S_iiii)
        .other          _Z18matrixMulRowKernelPfS_S_iiii,@"STO_CUDA_ENTRY STV_DEFAULT"
_Z18matrixMulRowKernelPfS_S_iiii:
.text._Z18matrixMulRowKernelPfS_S_iiii:
[----:B------:R-:W-:Y:S01]  /*0000*/  LDC R1, c[0x0][0x37c] ;  /* 0x0000df00ff017b82 */ /* 0x000fe20000000800 */
[----:B------:R-:W0:Y:S07]  /*0010*/  S2R R3, SR_TID.Y ;  /* 0x0000000000037919 */ /* 0x000e2e0000002200 */
[----:B------:R-:W0:Y:S01]  /*0020*/  S2UR UR4, SR_CTAID.Y ;  /* 0x00000000000479c3 */ /* 0x000e220000002600 */
[----:B------:R-:W1:Y:S07]  /*0030*/  LDCU UR5, c[0x0][0x398] ;  /* 0x00007300ff0577ac */ /* 0x000e6e0008000800 */
[----:B------:R-:W0:Y:S08]  /*0040*/  LDC R2, c[0x0][0x364] ;  /* 0x0000d900ff027b82 */ /* 0x000e300000000800 */
[----:B------:R-:W2:Y:S01]  /*0050*/  LDC R11, c[0x0][0x3a4] ;  /* 0x0000e900ff0b7b82 */ /* 0x000ea20000000800 */
[----:B0-----:R-:W-:Y:S01]  /*0060*/  IMAD R2, R2, UR4, R3 ;  /* 0x0000000402027c24 */ /* 0x001fe2000f8e0203 */
[----:B--2---:R-:W-:-:S04]  /*0070*/  ISETP.GE.AND P0, PT, R11, 0x1, PT ;  /* 0x000000010b00780c */ /* 0x004fc80003f06270 */
[----:B-1----:R-:W-:-:S13]  /*0080*/  ISETP.GE.OR P0, PT, R2, UR5, !P0 ;  /* 0x0000000502007c0c */ /* 0x002fda000c706670 */
[----:B------:R-:W-:Y:S05]  /*0090*/  @P0 EXIT ;  /* 0x000000000000094d */ /* 0x000fea0003800000 */
[----:B------:R-:W0:Y:S01]  /*00a0*/  LDCU UR5, c[0x0][0x39c] ;  /* 0x00007380ff0577ac */ /* 0x000e220008000800 */
[----:B------:R-:W-:Y:S01]  /*00b0*/  IMAD R0, R2, R11, RZ ;  /* 0x0000000b02007224 */ /* 0x000fe200078e02ff */
[----:B------:R-:W1:Y:S01]  /*00c0*/  LDCU.64 UR10, c[0x0][0x358] ;  /* 0x00006b00ff0a77ac */ /* 0x000e620008000a00 */
[----:B0-----:R-:W-:-:S09]  /*00d0*/  UISETP.GE.AND UP0, UPT, UR5, 0x1, UPT ;  /* 0x000000010500788c */ /* 0x001fd2000bf06270 */
[----:B-1----:R-:W-:Y:S05]  /*00e0*/  BRA.U !UP0, `(.L_x_0) ;  /* 0x0000000908807547 */ /* 0x002fea000b800000 */
[----:B------:R-:W0:Y:S01]  /*00f0*/  LDCU.64 UR12, c[0x0][0x380] ;  /* 0x00007000ff0c77ac */ /* 0x000e220008000a00 */
[----:B------:R-:W-:Y:S02]  /*0100*/  IMAD R2, R2, UR5, RZ ;  /* 0x0000000502027c24 */ /* 0x000fe4000f8e02ff */
[----:B------:R-:W-:Y:S01]  /*0110*/  HFMA2 R5, -RZ, RZ, 0, 0 ;  /* 0x00000000ff057431 */ /* 0x000fe200000001ff */
[----:B------:R-:W-:Y:S01]  /*0120*/  SHF.L.U32 R4, R11, 0x3, RZ ;  /* 0x000000030b047819 */ /* 0x000fe200000006ff */
[----:B------:R-:W-:Y:S02]  /*0130*/  ULOP3.LUT UR6, UR5, 0x7ffffff8, URZ, 0xc0, !UPT ;  /* 0x7ffffff805067892 */ /* 0x000fe4000f8ec0ff */
[----:B------:R-:W-:Y:S02]  /*0140*/  ULOP3.LUT UR8, UR5, 0x7, URZ, 0xc0, !UPT ;  /* 0x0000000705087892 */ /* 0x000fe4000f8ec0ff */
[----:B------:R-:W-:Y:S02]  /*0150*/  ULOP3.LUT UR5, UR5, 0x3, URZ, 0xc0, !UPT ;  /* 0x0000000305057892 */ /* 0x000fe4000f8ec0ff */
[----:B------:R-:W-:Y:S01]  /*0160*/  UIADD3 UR7, UPT, UPT, -UR6, URZ, URZ ;  /* 0x000000ff06077290 */ /* 0x000fe2000fffe1ff */
[----:B0-----:R-:W-:-:S04]  /*0170*/  LEA R3, P0, R2, UR12, 0x2 ;  /* 0x0000000c02037c11 */ /* 0x001fc8000f8010ff */
[----:B------:R-:W-:Y:S02]  /*0180*/  IADD3 R3, P1, PT, R3, 0x10, RZ ;  /* 0x0000001003037810 */ /* 0x000fe40007f3e0ff */
[----:B------:R-:W-:-:S04]  /*0190*/  LEA.HI.X R6, R2, UR13, RZ, 0x2, P0 ;  /* 0x0000000d02067c11 */ /* 0x000fc800080f14ff */
[----:B------:R-:W-:-:S07]  /*01a0*/  IADD3.X R6, PT, PT, RZ, R6, RZ, P1, !PT ;  /* 0x00000006ff067210 */ /* 0x000fce0000ffe4ff */
.L_x_6:
[----:B0-----:R-:W0:Y:S01]  /*01b0*/  LDCU UR12, c[0x0][0x39c] ;  /* 0x00007380ff0c77ac */ /* 0x001e220008000800 */
[----:B------:R-:W-:Y:S01]  /*01c0*/  IMAD.MOV.U32 R10, RZ, RZ, RZ ;  /* 0x000000ffff0a7224 */ /* 0x000fe200078e00ff */
[----:B------:R-:W-:Y:S01]  /*01d0*/  UMOV UR4, URZ ;  /* 0x000000ff00047c82 */ /* 0x000fe20008000000 */
[----:B0-----:R-:W-:-:S09]  /*01e0*/  UISETP.GE.U32.AND UP0, UPT, UR12, 0x8, UPT ;  /* 0x000000080c00788c */ /* 0x001fd2000bf06070 */
[----:B------:R-:W-:Y:S05]  /*01f0*/  BRA.U !UP0, `(.L_x_1) ;  /* 0x0000000108f47547 */ /* 0x000fea000b800000 */
[----:B------:R-:W0:Y:S01]  /*0200*/  LDC R8, c[0x0][0x3a4] ;  /* 0x0000e900ff087b82 */ /* 0x000e220000000800 */
[----:B------:R-:W-:Y:S01]  /*0210*/  MOV R10, RZ ;  /* 0x000000ff000a7202 */ /* 0x000fe20000000f00 */
[----:B------:R-:W-:Y:S01]  /*0220*/  IMAD.MOV.U32 R26, RZ, RZ, R6 ;  /* 0x000000ffff1a7224 */ /* 0x000fe200078e0006 */
[----:B------:R-:W-:Y:S01]  /*0230*/  MOV R24, R3 ;  /* 0x0000000300187202 */ /* 0x000fe20000000f00 */
[----:B------:R-:W-:-:S04]  /*0240*/  UMOV UR4, UR7 ;  /* 0x0000000700047c82 */ /* 0x000fc80008000000 */
[----:B------:R-:W1:Y:S01]  /*0250*/  LDC.64 R12, c[0x0][0x388] ;  /* 0x0000e200ff0c7b82 */ /* 0x000e620000000a00 */
[----:B0-----:R-:W-:Y:S01]  /*0260*/  IADD3 R7, PT, PT, R5, R8, RZ ;  /* 0x0000000805077210 */ /* 0x001fe20007ffe0ff */
[C-C-:B------:R-:W-:Y:S01]  /*0270*/  IMAD R11, R8.reuse, 0x3, R5.reuse ;  /* 0x00000003080b7824 */ /* 0x140fe200078e0205 */
[C---:B------:R-:W-:Y:S01]  /*0280*/  LEA R9, R8.reuse, R5, 0x1 ;  /* 0x0000000508097211 */ /* 0x040fe200078e08ff */
[C-C-:B------:R-:W-:Y:S02]  /*0290*/  IMAD R25, R8.reuse, 0x4, R5.reuse ;  /* 0x0000000408197824 */ /* 0x140fe400078e0205 */
[C-C-:B------:R-:W-:Y:S02]  /*02a0*/  IMAD R27, R8.reuse, 0x5, R5.reuse ;  /* 0x00000005081b7824 */ /* 0x140fe400078e0205 */
[C-C-:B------:R-:W-:Y:S02]  /*02b0*/  IMAD R29, R8.reuse, 0x6, R5.reuse ;  /* 0x00000006081d7824 */ /* 0x140fe400078e0205 */
[----:B------:R-:W-:-:S02]  /*02c0*/  IMAD R8, R8, 0x7, R5 ;  /* 0x0000000708087824 */ /* 0x000fc400078e0205 */
[----:B-1----:R-:W-:-:S07]  /*02d0*/  IMAD.WIDE.U32 R16, R5, 0x4, R12 ;  /* 0x0000000405107825 */ /* 0x002fce00078e000c */
.L_x_2:
[----:B------:R-:W-:Y:S01]  /*02e0*/  MOV R14, R24 ;  /* 0x00000018000e7202 */ /* 0x000fe20000000f00 */
[----:B------:R-:W2:Y:S01]  /*02f0*/  LDG.E R20, desc[UR10][R16.64] ;  /* 0x0000000a10147981 */ /* 0x000ea2000c1e1900 */
[----:B------:R-:W-:Y:S01]  /*0300*/  MOV R15, R26 ;  /* 0x0000001a000f7202 */ /* 0x000fe20000000f00 */
[----:B------:R-:W-:-:S04]  /*0310*/  IMAD.WIDE.U32 R18, R7, 0x4, R12 ;  /* 0x0000000407127825 */ /* 0x000fc800078e000c */
[----:B------:R-:W2:Y:S04]  /*0320*/  LDG.E R21, desc[UR10][R14.64+-0x10] ;  /* 0xfffff00a0e157981 */ /* 0x000ea8000c1e1900 */
[----:B------:R0:W3:Y:S04]  /*0330*/  LDG.E R22, desc[UR10][R18.64] ;  /* 0x0000000a12167981 */ /* 0x0000e8000c1e1900 */
[----:B------:R-:W3:Y:S04]  /*0340*/  LDG.E R23, desc[UR10][R14.64+-0xc] ;  /* 0xfffff40a0e177981 */ /* 0x000ee8000c1e1900 */
[----:B------:R-:W4:Y:S01]  /*0350*/  LDG.E R26, desc[UR10][R14.64+-0x8] ;  /* 0xfffff80a0e1a7981 */ /* 0x000f22000c1e1900 */
[----:B0-----:R-:W-:-:S03]  /*0360*/  IMAD.WIDE.U32 R18, R9, 0x4, R12 ;  /* 0x0000000409127825 */ /* 0x001fc600078e000c */
[----:B------:R-:W5:Y:S04]  /*0370*/  LDG.E R28, desc[UR10][R14.64] ;  /* 0x0000000a0e1c7981 */ /* 0x000f68000c1e1900 */
[----:B------:R-:W4:Y:S01]  /*0380*/  LDG.E R24, desc[UR10][R18.64] ;  /* 0x0000000a12187981 */ /* 0x000f22000c1e1900 */
[----:B--2---:R-:W-:Y:S01]  /*0390*/  FFMA R10, R21, R20, R10 ;  /* 0x00000014150a7223 */ /* 0x004fe2000000000a */
[----:B------:R-:W-:-:S06]  /*03a0*/  IMAD.WIDE.U32 R20, R11, 0x4, R12 ;  /* 0x000000040b147825 */ /* 0x000fcc00078e000c */
[----:B------:R-:W2:Y:S01]  /*03b0*/  LDG.E R20, desc[UR10][R20.64] ;  /* 0x0000000a14147981 */ /* 0x000ea2000c1e1900 */
[----:B---3--:R-:W-:Y:S01]  /*03c0*/  FFMA R10, R23, R22, R10 ;  /* 0x00000016170a7223 */ /* 0x008fe2000000000a */
[----:B------:R-:W-:-:S05]  /*03d0*/  IMAD.WIDE.U32 R22, R25, 0x4, R12 ;  /* 0x0000000419167825 */ /* 0x000fca00078e000c */
[----:B------:R0:W5:Y:S04]  /*03e0*/  LDG.E R19, desc[UR10][R22.64] ;  /* 0x0000000a16137981 */ /* 0x000168000c1e1900 */
[----:B------:R-:W2:Y:S01]  /*03f0*/  LDG.E R21, desc[UR10][R14.64+-0x4] ;  /* 0xfffffc0a0e157981 */ /* 0x000ea2000c1e1900 */
[----:B----4-:R-:W-:-:S03]  /*0400*/  FFMA R10, R26, R24, R10 ;  /* 0x000000181a0a7223 */ /* 0x010fc6000000000a */
[----:B------:R-:W3:Y:S01]  /*0410*/  LDG.E R24, desc[UR10][R14.64+0x4] ;  /* 0x0000040a0e187981 */ /* 0x000ee2000c1e1900 */
[----:B0-----:R-:W-:-:S05]  /*0420*/  IMAD.WIDE.U32 R22, R27, 0x4, R12 ;  /* 0x000000041b167825 */ /* 0x001fca00078e000c */
[----:B------:R-:W3:Y:S01]  /*0430*/  LDG.E R26, desc[UR10][R22.64] ;  /* 0x0000000a161a7981 */ /* 0x000ee2000c1e1900 */
[----:B--2---:R-:W-:-:S04]  /*0440*/  FFMA R10, R21, R20, R10 ;  /* 0x00000014150a7223 */ /* 0x004fc8000000000a */
[----:B-----5:R-:W-:Y:S01]  /*0450*/  FFMA R10, R28, R19, R10 ;  /* 0x000000131c0a7223 */ /* 0x020fe2000000000a */
[--C-:B------:R-:W-:Y:S01]  /*0460*/  IMAD.WIDE.U32 R18, R29, 0x4, R12.reuse ;  /* 0x000000041d127825 */ /* 0x100fe200078e000c */
[----:B------:R-:W2:Y:S03]  /*0470*/  LDG.E R28, desc[UR10][R14.64+0x8] ;  /* 0x0000080a0e1c7981 */ /* 0x000ea6000c1e1900 */
[----:B------:R-:W-:Y:S02]  /*0480*/  IMAD.WIDE.U32 R20, R8, 0x4, R12 ;  /* 0x0000000408147825 */ /* 0x000fe400078e000c */
[----:B------:R-:W2:Y:S04]  /*0490*/  LDG.E R18, desc[UR10][R18.64] ;  /* 0x0000000a12127981 */ /* 0x000ea8000c1e1900 */
[----:B------:R-:W4:Y:S04]  /*04a0*/  LDG.E R20, desc[UR10][R20.64] ;  /* 0x0000000a14147981 */ /* 0x000f28000c1e1900 */
[----:B------:R-:W4:Y:S01]  /*04b0*/  LDG.E R19, desc[UR10][R14.64+0xc] ;  /* 0x00000c0a0e137981 */ /* 0x000f22000c1e1900 */
[----:B------:R-:W-:Y:S01]  /*04c0*/  UIADD3 UR4, UPT, UPT, UR4, 0x8, URZ ;  /* 0x0000000804047890 */ /* 0x000fe2000fffe0ff */
[----:B---3--:R-:W-:-:S03]  /*04d0*/  FFMA R10, R24, R26, R10 ;  /* 0x0000001a180a7223 */ /* 0x008fc6000000000a */
[----:B------:R-:W-:Y:S01]  /*04e0*/  UISETP.NE.AND UP0, UPT, UR4, URZ, UPT ;  /* 0x000000ff0400728c */ /* 0x000fe2000bf05270 */
[----:B------:R-:W-:Y:S01]  /*04f0*/  IADD3 R24, P0, PT, R14, 0x20, RZ ;  /* 0x000000200e187810 */ /* 0x000fe20007f1e0ff */
[C---:B------:R-:W-:Y:S01]  /*0500*/  IMAD.IADD R25, R4.reuse, 0x1, R25 ;  /* 0x0000000104197824 */ /* 0x040fe200078e0219 */
[C---:B------:R-:W-:Y:S01]  /*0510*/  IADD3 R7, PT, PT, R4.reuse, R7, RZ ;  /* 0x0000000704077210 */ /* 0x040fe20007ffe0ff */
[C---:B------:R-:W-:Y:S01]  /*0520*/  IMAD.WIDE.U32 R16, R4.reuse, 0x4, R16 ;  /* 0x0000000404107825 */ /* 0x040fe200078e0010 */
[C---:B------:R-:W-:Y:S02]  /*0530*/  IADD3 R9, PT, PT, R4.reuse, R9, RZ ;  /* 0x0000000904097210 */ /* 0x040fe40007ffe0ff */
[C---:B------:R-:W-:Y:S01]  /*0540*/  IADD3 R11, PT, PT, R4.reuse, R11, RZ ;  /* 0x0000000b040b7210 */ /* 0x040fe20007ffe0ff */
[----:B------:R-:W-:Y:S01]  /*0550*/  IMAD.X R26, RZ, RZ, R15, P0 ;  /* 0x000000ffff1a7224 */ /* 0x000fe200000e060f */
[C---:B------:R-:W-:Y:S02]  /*0560*/  IADD3 R27, PT, PT, R4.reuse, R27, RZ ;  /* 0x0000001b041b7210 */ /* 0x040fe40007ffe0ff */
[----:B------:R-:W-:-:S02]  /*0570*/  IADD3 R29, PT, PT, R4, R29, RZ ;  /* 0x0000001d041d7210 */ /* 0x000fc40007ffe0ff */
[----:B------:R-:W-:Y:S01]  /*0580*/  IADD3 R8, PT, PT, R4, R8, RZ ;  /* 0x0000000804087210 */ /* 0x000fe20007ffe0ff */
[----:B--2---:R-:W-:-:S04]  /*0590*/  FFMA R10, R28, R18, R10 ;  /* 0x000000121c0a7223 */ /* 0x004fc8000000000a */
[----:B----4-:R-:W-:Y:S01]  /*05a0*/  FFMA R10, R19, R20, R10 ;  /* 0x00000014130a7223 */ /* 0x010fe2000000000a */
[----:B------:R-:W-:Y:S06]  /*05b0*/  BRA.U UP0, `(.L_x_2) ;  /* 0xfffffffd00487547 */ /* 0x000fec000b83ffff */
[----:B------:R-:W-:-:S05]  /*05c0*/  UMOV UR4, UR6 ;  /* 0x0000000600047c82 */ /* 0x000fca0008000000 */
.L_x_1:
[----:B------:R-:W-:-:S09]  /*05d0*/  UISETP.NE.AND UP0, UPT, UR8, URZ, UPT ;  /* 0x000000ff0800728c */ /* 0x000fd2000bf05270 */
[----:B------:R-:W-:Y:S05]  /*05e0*/  BRA.U !UP0, `(.L_x_3) ;  /* 0x00000005081c7547 */ /* 0x000fea000b800000 */
[----:B------:R-:W-:Y:S02]  /*05f0*/  UIADD3 UR9, UPT, UPT, UR8, -0x1, URZ ;  /* 0xffffffff08097890 */ /* 0x000fe4000fffe0ff */
[----:B------:R-:W-:Y:S02]  /*0600*/  UISETP.NE.AND UP1, UPT, UR5, URZ, UPT ;  /* 0x000000ff0500728c */ /* 0x000fe4000bf25270 */
[----:B------:R-:W-:-:S09]  /*0610*/  UISETP.GE.U32.AND UP0, UPT, UR9, 0x3, UPT ;  /* 0x000000030900788c */ /* 0x000fd2000bf06070 */
[----:B------:R-:W-:Y:S05]  /*0620*/  BRA.U !UP0, `(.L_x_4) ;  /* 0x00000001087c7547 */ /* 0x000fea000b800000 */
[----:B------:R-:W0:Y:S01]  /*0630*/  LDC R22, c[0x0][0x3a4] ;  /* 0x0000e900ff167b82 */ /* 0x000e220000000800 */
[----:B------:R-:W1:Y:S01]  /*0640*/  LDCU.64 UR14, c[0x0][0x380] ;  /* 0x00007000ff0e77ac */ /* 0x000e620008000a00 */
[C---:B------:R-:W-:Y:S01]  /*0650*/  VIADD R7, R2.reuse, UR4 ;  /* 0x0000000402077c36 */ /* 0x040fe20008000000 */
[----:B------:R-:W-:-:S04]  /*0660*/  IADD3 R11, P0, PT, R2, UR4, RZ ;  /* 0x00000004020b7c10 */ /* 0x000fc8000ff1e0ff */
[----:B------:R-:W-:Y:S01]  /*0670*/  IADD3.X R20, PT, PT, RZ, RZ, RZ, P0, !PT ;  /* 0x000000ffff147210 */ /* 0x000fe200007fe4ff */
[----:B------:R-:W2:Y:S08]  /*0680*/  LDC.64 R16, c[0x0][0x380] ;  /* 0x0000e000ff107b82 */ /* 0x000eb00000000a00 */
[----:B------:R-:W3:Y:S01]  /*0690*/  LDC.64 R12, c[0x0][0x388] ;  /* 0x0000e200ff0c7b82 */ /* 0x000ee20000000a00 */
[----:B-1----:R-:W-:Y:S01]  /*06a0*/  LEA R8, P0, R11, UR14, 0x2 ;  /* 0x0000000e0b087c11 */ /* 0x002fe2000f8010ff */
[----:B0-----:R-:W-:-:S05]  /*06b0*/  IMAD R19, R22, UR4, R5 ;  /* 0x0000000416137c24 */ /* 0x001fca000f8e0205 */
[----:B------:R-:W-:Y:S01]  /*06c0*/  IADD3 R9, PT, PT, R19, R22, RZ ;  /* 0x0000001613097210 */ /* 0x000fe20007ffe0ff */
[----:B--2---:R-:W-:-:S03]  /*06d0*/  IMAD.WIDE.U32 R16, R7, 0x4, R16 ;  /* 0x0000000407107825 */ /* 0x004fc600078e0010 */
[----:B------:R-:W-:-:S03]  /*06e0*/  IADD3 R7, PT, PT, R9, R22, RZ ;  /* 0x0000001609077210 */ /* 0x000fc60007ffe0ff */
[----:B------:R-:W2:Y:S01]  /*06f0*/  LDG.E R17, desc[UR10][R16.64] ;  /* 0x0000000a10117981 */ /* 0x000ea2000c1e1900 */
[----:B---3--:R-:W-:-:S04]  /*0700*/  IMAD.WIDE.U32 R18, R19, 0x4, R12 ;  /* 0x0000000413127825 */ /* 0x008fc800078e000c */
[----:B------:R-:W-:Y:S01]  /*0710*/  IMAD.WIDE.U32 R14, R9, 0x4, R12 ;  /* 0x00000004090e7825 */ /* 0x000fe200078e000c */
[----:B------:R-:W-:Y:S01]  /*0720*/  LEA.HI.X R9, R11, UR15, R20, 0x2, P0 ;  /* 0x0000000f0b097c11 */ /* 0x000fe200080f1414 */
[----:B------:R-:W2:Y:S02]  /*0730*/  LDG.E R18, desc[UR10][R18.64] ;  /* 0x0000000a12127981 */ /* 0x000ea4000c1e1900 */
[C---:B------:R-:W-:Y:S02]  /*0740*/  IMAD.WIDE.U32 R20, R7.reuse, 0x4, R12 ;  /* 0x0000000407147825 */ /* 0x040fe400078e000c */
[----:B------:R-:W3:Y:S02]  /*0750*/  LDG.E R14, desc[UR10][R14.64] ;  /* 0x0000000a0e0e7981 */ /* 0x000ee4000c1e1900 */
[----:B------:R-:W-:Y:S02]  /*0760*/  IMAD.IADD R7, R7, 0x1, R22 ;  /* 0x0000000107077824 */ /* 0x000fe400078e0216 */
[----:B------:R-:W3:Y:S02]  /*0770*/  LDG.E R22, desc[UR10][R8.64+0x4] ;  /* 0x0000040a08167981 */ /* 0x000ee4000c1e1900 */
[----:B------:R-:W-:-:S02]  /*0780*/  IMAD.WIDE.U32 R12, R7, 0x4, R12 ;  /* 0x00000004070c7825 */ /* 0x000fc400078e000c */
[----:B------:R-:W4:Y:S04]  /*0790*/  LDG.E R20, desc[UR10][R20.64] ;  /* 0x0000000a14147981 */ /* 0x000f28000c1e1900 */
[----:B------:R-:W4:Y:S04]  /*07a0*/  LDG.E R24, desc[UR10][R8.64+0x8] ;  /* 0x0000080a08187981 */ /* 0x000f28000c1e1900 */
[----:B------:R-:W5:Y:S04]  /*07b0*/  LDG.E R26, desc[UR10][R8.64+0xc] ;  /* 0x00000c0a081a7981 */ /* 0x000f68000c1e1900 */
[----:B------:R-:W5:Y:S01]  /*07c0*/  LDG.E R12, desc[UR10][R12.64] ;  /* 0x0000000a0c0c7981 */ /* 0x000f62000c1e1900 */
[----:B------:R-:W-:Y:S01]  /*07d0*/  UIADD3 UR4, UPT, UPT, UR4, 0x4, URZ ;  /* 0x0000000404047890 */ /* 0x000fe2000fffe0ff */
[----:B--2---:R-:W-:-:S04]  /*07e0*/  FFMA R17, R17, R18, R10 ;  /* 0x0000001211117223 */ /* 0x004fc8000000000a */
[----:B---3--:R-:W-:-:S04]  /*07f0*/  FFMA R17, R22, R14, R17 ;  /* 0x0000000e16117223 */ /* 0x008fc80000000011 */
[----:B----4-:R-:W-:-:S04]  /*0800*/  FFMA R17, R24, R20, R17 ;  /* 0x0000001418117223 */ /* 0x010fc80000000011 */
[----:B-----5:R-:W-:-:S07]  /*0810*/  FFMA R10, R26, R12, R17 ;  /* 0x0000000c1a0a7223 */ /* 0x020fce0000000011 */
.L_x_4:
[----:B------:R-:W-:Y:S05]  /*0820*/  BRA.U !UP1, `(.L_x_3) ;  /* 0x00000001098c7547 */ /* 0x000fea000b800000 */
[----:B------:R-:W-:Y:S02]  /*0830*/  UISETP.NE.AND UP0, UPT, UR5, 0x1, UPT ;  /* 0x000000010500788c */ /* 0x000fe4000bf05270 */
[----:B------:R-:W-:-:S07]  /*0840*/  ULOP3.LUT UP1, URZ, UR12, 0x1, URZ, 0xc0, !UPT ;  /* 0x000000010cff7892 */ /* 0x000fce000f82c0ff */
[----:B------:R-:W-:Y:S05]  /*0850*/  BRA.U !UP0, `(.L_x_5) ;  /* 0x0000000108547547 */ /* 0x000fea000b800000 */
[----:B------:R-:W0:Y:S01]  /*0860*/  LDC R16, c[0x0][0x3a4] ;  /* 0x0000e900ff107b82 */ /* 0x000e220000000800 */
[----:B------:R-:W1:Y:S01]  /*0870*/  LDCU.64 UR12, c[0x0][0x380] ;  /* 0x00007000ff0c77ac */ /* 0x000e620008000a00 */
[C---:B------:R-:W-:Y:S02]  /*0880*/  IADD3 R7, PT, PT, R2.reuse, UR4, RZ ;  /* 0x0000000402077c10 */ /* 0x040fe4000fffe0ff */
[----:B------:R-:W-:-:S04]  /*0890*/  IADD3 R11, P0, PT, R2, UR4, RZ ;  /* 0x00000004020b7c10 */ /* 0x000fc8000ff1e0ff */
[----:B------:R-:W2:Y:S01]  /*08a0*/  LDC.64 R14, c[0x0][0x380] ;  /* 0x0000e000ff0e7b82 */ /* 0x000ea20000000a00 */
[----:B------:R-:W-:-:S07]  /*08b0*/  IADD3.X R18, PT, PT, RZ, RZ, RZ, P0, !PT ;  /* 0x000000ffff127210 */ /* 0x000fce00007fe4ff */
[----:B------:R-:W3:Y:S01]  /*08c0*/  LDC.64 R8, c[0x0][0x388] ;  /* 0x0000e200ff087b82 */ /* 0x000ee20000000a00 */
[----:B-1----:R-:W-:-:S04]  /*08d0*/  LEA R12, P0, R11, UR12, 0x2 ;  /* 0x0000000c0b0c7c11 */ /* 0x002fc8000f8010ff */
[----:B------:R-:W-:Y:S01]  /*08e0*/  LEA.HI.X R13, R11, UR13, R18, 0x2, P0 ;  /* 0x0000000d0b0d7c11 */ /* 0x000fe200080f1412 */
[----:B0-----:R-:W-:-:S05]  /*08f0*/  IMAD R17, R16, UR4, R5 ;  /* 0x0000000410117c24 */ /* 0x001fca000f8e0205 */
[----:B------:R-:W4:Y:S01]  /*0900*/  LDG.E R13, desc[UR10][R12.64+0x4] ;  /* 0x0000040a0c0d7981 */ /* 0x000f22000c1e1900 */
[----:B--2---:R-:W-:Y:S01]  /*0910*/  IMAD.WIDE.U32 R14, R7, 0x4, R14 ;  /* 0x00000004070e7825 */ /* 0x004fe200078e000e */
[----:B------:R-:W-:-:S05]  /*0920*/  IADD3 R7, PT, PT, R17, R16, RZ ;  /* 0x0000001011077210 */ /* 0x000fca0007ffe0ff */
[----:B------:R-:W2:Y:S01]  /*0930*/  LDG.E R15, desc[UR10][R14.64] ;  /* 0x0000000a0e0f7981 */ /* 0x000ea2000c1e1900 */
[----:B---3--:R-:W-:-:S04]  /*0940*/  IMAD.WIDE.U32 R16, R17, 0x4, R8 ;  /* 0x0000000411107825 */ /* 0x008fc800078e0008 */
[----:B------:R-:W-:Y:S02]  /*0950*/  IMAD.WIDE.U32 R8, R7, 0x4, R8 ;  /* 0x0000000407087825 */ /* 0x000fe400078e0008 */
[----:B------:R-:W2:Y:S04]  /*0960*/  LDG.E R16, desc[UR10][R16.64] ;  /* 0x0000000a10107981 */ /* 0x000ea8000c1e1900 */
[----:B------:R-:W4:Y:S01]  /*0970*/  LDG.E R8, desc[UR10][R8.64] ;  /* 0x0000000a08087981 */ /* 0x000f22000c1e1900 */
[----:B------:R-:W-:Y:S01]  /*0980*/  UIADD3 UR4, UPT, UPT, UR4, 0x2, URZ ;  /* 0x0000000204047890 */ /* 0x000fe2000fffe0ff */
[----:B--2---:R-:W-:-:S04]  /*0990*/  FFMA R10, R15, R16, R10 ;  /* 0x000000100f0a7223 */ /* 0x004fc8000000000a */
[----:B----4-:R-:W-:-:S07]  /*09a0*/  FFMA R10, R13, R8, R10 ;  /* 0x000000080d0a7223 */ /* 0x010fce000000000a */
.L_x_5:
[----:B------:R-:W-:Y:S05]  /*09b0*/  BRA.U !UP1, `(.L_x_3) ;  /* 0x0000000109287547 */ /* 0x000fea000b800000 */
[----:B------:R-:W0:Y:S01]  /*09c0*/  LDC R14, c[0x0][0x3a4] ;  /* 0x0000e900ff0e7b82 */ /* 0x000e220000000800 */
[----:B------:R-:W-:-:S07]  /*09d0*/  VIADD R7, R2, UR4 ;  /* 0x0000000402077c36 */ /* 0x000fce0008000000 */
[----:B------:R-:W1:Y:S08]  /*09e0*/  LDC.64 R8, c[0x0][0x380] ;  /* 0x0000e000ff087b82 */ /* 0x000e700000000a00 */
[----:B------:R-:W2:Y:S01]  /*09f0*/  LDC.64 R12, c[0x0][0x388] ;  /* 0x0000e200ff0c7b82 */ /* 0x000ea20000000a00 */
[----:B0-----:R-:W-:Y:S02]  /*0a00*/  IMAD R11, R14, UR4, R5 ;  /* 0x000000040e0b7c24 */ /* 0x001fe4000f8e0205 */
[----:B-1----:R-:W-:-:S06]  /*0a10*/  IMAD.WIDE.U32 R8, R7, 0x4, R8 ;  /* 0x0000000407087825 */ /* 0x002fcc00078e0008 */
[----:B------:R-:W3:Y:S01]  /*0a20*/  LDG.E R9, desc[UR10][R8.64] ;  /* 0x0000000a08097981 */ /* 0x000ee2000c1e1900 */
[----:B--2---:R-:W-:-:S06]  /*0a30*/  IMAD.WIDE.U32 R12, R11, 0x4, R12 ;  /* 0x000000040b0c7825 */ /* 0x004fcc00078e000c */
[----:B------:R-:W3:Y:S02]  /*0a40*/  LDG.E R12, desc[UR10][R12.64] ;  /* 0x0000000a0c0c7981 */ /* 0x000ee4000c1e1900 */
[----:B---3--:R-:W-:-:S07]  /*0a50*/  FFMA R10, R9, R12, R10 ;  /* 0x0000000c090a7223 */ /* 0x008fce000000000a */
.L_x_3:
[----:B------:R-:W0:Y:S01]  /*0a60*/  LDCU UR4, c[0x0][0x3a4] ;  /* 0x00007480ff0477ac */ /* 0x000e220008000800 */
[----:B------:R-:W1:Y:S01]  /*0a70*/  LDC.64 R8, c[0x0][0x390] ;  /* 0x0000e400ff087b82 */ /* 0x000e620000000a00 */
[----:B------:R-:W-:Y:S02]  /*0a80*/  IADD3 R7, PT, PT, R0, R5, RZ ;  /* 0x0000000500077210 */ /* 0x000fe40007ffe0ff */
[----:B------:R-:W-:-:S04]  /*0a90*/  IADD3 R5, PT, PT, R5, 0x1, RZ ;  /* 0x0000000105057810 */ /* 0x000fc80007ffe0ff */
[----:B0-----:R-:W-:Y:S01]  /*0aa0*/  ISETP.NE.AND P0, PT, R5, UR4, PT ;  /* 0x0000000405007c0c */ /* 0x001fe2000bf05270 */
[----:B-1----:R-:W-:-:S05]  /*0ab0*/  IMAD.WIDE.U32 R8, R7, 0x4, R8 ;  /* 0x0000000407087825 */ /* 0x002fca00078e0008 */
[----:B------:R0:W-:Y:S07]  /*0ac0*/  STG.E desc[UR10][R8.64], R10 ;  /* 0x0000000a08007986 */ /* 0x0001ee000c10190a */
[----:B------:R-:W-:Y:S05]  /*0ad0*/  @!P0 EXIT ;  /* 0x000000000000894d */ /* 0x000fea0003800000 */
[----:B------:R-:W-:Y:S05]  /*0ae0*/  BRA `(.L_x_6) ;  /* 0xfffffff400b07947 */ /* 0x000fea000383ffff */
.L_x_0:
[C---:B------:R-:W-:Y:S01]  /*0af0*/  ISETP.GE.U32.AND P1, PT, R11.reuse, 0x8, PT ;  /* 0x000000080b00780c */ /* 0x040fe20003f26070 */
[----:B------:R-:W-:Y:S01]  /*0b00*/  HFMA2 R3, -RZ, RZ, 0, 0 ;  /* 0x00000000ff037431 */ /* 0x000fe200000001ff */
[----:B------:R-:W-:-:S04]  /*0b10*/  LOP3.LUT R2, R11, 0x7, RZ, 0xc0, !PT ;  /* 0x000000070b027812 */ /* 0x000fc800078ec0ff */
[----:B------:R-:W-:-:S07]  /*0b20*/  ISETP.NE.AND P0, PT, R2, RZ, PT ;  /* 0x000000ff0200720c */ /* 0x000fce0003f05270 */
[----:B------:R-:W-:Y:S06]  /*0b30*/  @!P1 BRA `(.L_x_7) ;  /* 0x0000000000409947 */ /* 0x000fec0003800000 */
[----:B------:R-:W0:Y:S01]  /*0b40*/  LDC.64 R6, c[0x0][0x390] ;  /* 0x0000e400ff067b82 */ /* 0x000e220000000a00 */
[----:B------:R-:W-:Y:S01]  /*0b50*/  LOP3.LUT R3, R11, 0x7ffffff8, RZ, 0xc0, !PT ;  /* 0x7ffffff80b037812 */ /* 0x000fe200078ec0ff */
[----:B------:R-:W-:-:S06]  /*0b60*/  UMOV UR4, URZ ;  /* 0x000000ff00047c82 */ /* 0x000fcc0008000000 */
.L_x_8:
[----:B-1----:R-:W-:Y:S01]  /*0b70*/  VIADD R5, R0, UR4 ;  /* 0x0000000400057c36 */ /* 0x002fe20008000000 */
[----:B------:R-:W-:-:S03]  /*0b80*/  UIADD3 UR4, UPT, UPT, UR4, 0x8, URZ ;  /* 0x0000000804047890 */ /* 0x000fc6000fffe0ff */
[----:B0-----:R-:W-:-:S03]  /*0b90*/  IMAD.WIDE.U32 R4, R5, 0x4, R6 ;  /* 0x0000000405047825 */ /* 0x001fc600078e0006 */
[----:B------:R-:W-:Y:S02]  /*0ba0*/  ISETP.NE.AND P1, PT, R3, UR4, PT ;  /* 0x0000000403007c0c */ /* 0x000fe4000bf25270 */
[----:B------:R1:W-:Y:S04]  /*0bb0*/  STG.E desc[UR10][R4.64], RZ ;  /* 0x000000ff04007986 */ /* 0x0003e8000c10190a */
[----:B------:R1:W-:Y:S04]  /*0bc0*/  STG.E desc[UR10][R4.64+0x4], RZ ;  /* 0x000004ff04007986 */ /* 0x0003e8000c10190a */
[----:B------:R1:W-:Y:S04]  /*0bd0*/  STG.E desc[UR10][R4.64+0x8], RZ ;  /* 0x000008ff04007986 */ /* 0x0003e8000c10190a */
[----:B------:R1:W-:Y:S04]  /*0be0*/  STG.E desc[UR10][R4.64+0xc], RZ ;  /* 0x00000cff04007986 */ /* 0x0003e8000c10190a */
[----:B------:R1:W-:Y:S04]  /*0bf0*/  STG.E desc[UR10][R4.64+0x10], RZ ;  /* 0x000010ff04007986 */ /* 0x0003e8000c10190a */
[----:B------:R1:W-:Y:S04]  /*0c00*/  STG.E desc[UR10][R4.64+0x14], RZ ;  /* 0x000014ff04007986 */ /* 0x0003e8000c10190a */
[----:B------:R1:W-:Y:S04]  /*0c10*/  STG.E desc[UR10][R4.64+0x18], RZ ;  /* 0x000018ff04007986 */ /* 0x0003e8000c10190a */
[----:B------:R1:W-:Y:S01]  /*0c20*/  STG.E desc[UR10][R4.64+0x1c], RZ ;  /* 0x00001cff04007986 */ /* 0x0003e2000c10190a */
[----:B------:R-:W-:Y:S05]  /*0c30*/  @P1 BRA `(.L_x_8) ;  /* 0xfffffffc00cc1947 */ /* 0x000fea000383ffff */
.L_x_7:
[----:B------:R-:W-:Y:S05]  /*0c40*/  @!P0 EXIT ;  /* 0x000000000000894d */ /* 0x000fea0003800000 */
[----:B------:R-:W-:Y:S02]  /*0c50*/  ISETP.GE.U32.AND P1, PT, R2, 0x4, PT ;  /* 0x000000040200780c */ /* 0x000fe40003f26070 */
[----:B------:R-:W-:-:S04]  /*0c60*/  LOP3.LUT R8, R11, 0x3, RZ, 0xc0, !PT ;  /* 0x000000030b087812 */ /* 0x000fc800078ec0ff */
[----:B------:R-:W-:-:S07]  /*0c70*/  ISETP.NE.AND P0, PT, R8, RZ, PT ;  /* 0x000000ff0800720c */ /* 0x000fce0003f05270 */
[----:B------:R-:W-:Y:S06]  /*0c80*/  @!P1 BRA `(.L_x_9) ;  /* 0x0000000000349947 */ /* 0x000fec0003800000 */
[----:B-1----:R-:W0:Y:S01]  /*0c90*/  LDC.64 R4, c[0x0][0x390] ;  /* 0x0000e400ff047b82 */ /* 0x002e220000000a00 */
[----:B------:R-:W1:Y:S01]  /*0ca0*/  LDCU.64 UR4, c[0x0][0x390] ;  /* 0x00007200ff0477ac */ /* 0x000e620008000a00 */
[CC--:B------:R-:W-:Y:S02]  /*0cb0*/  IADD3 R2, P1, PT, R0.reuse, R3.reuse, RZ ;  /* 0x0000000300027210 */ /* 0x0c0fe40007f3e0ff */
[----:B------:R-:W-:Y:S02]  /*0cc0*/  IADD3 R7, PT, PT, R0, R3, RZ ;  /* 0x0000000300077210 */ /* 0x000fe40007ffe0ff */
[----:B------:R-:W-:Y:S02]  /*0cd0*/  IADD3.X R9, PT, PT, RZ, RZ, RZ, P1, !PT ;  /* 0x000000ffff097210 */ /* 0x000fe40000ffe4ff */
[----:B------:R-:W-:Y:S02]  /*0ce0*/  IADD3 R3, PT, PT, R3, 0x4, RZ ;  /* 0x0000000403037810 */ /* 0x000fe40007ffe0ff */
[----:B-1----:R-:W-:Y:S01]  /*0cf0*/  LEA R6, P1, R2, UR4, 0x2 ;  /* 0x0000000402067c11 */ /* 0x002fe2000f8210ff */
[----:B0-----:R-:W-:-:S03]  /*0d00*/  IMAD.WIDE.U32 R4, R7, 0x4, R4 ;  /* 0x0000000407047825 */ /* 0x001fc600078e0004 */
[----:B------:R-:W-:Y:S02]  /*0d10*/  LEA.HI.X R7, R2, UR5, R9, 0x2, P1 ;  /* 0x0000000502077c11 */ /* 0x000fe400088f1409 */
[----:B------:R0:W-:Y:S04]  /*0d20*/  STG.E desc[UR10][R4.64], RZ ;  /* 0x000000ff04007986 */ /* 0x0001e8000c10190a */
[----:B------:R0:W-:Y:S04]  /*0d30*/  STG.E desc[UR10][R6.64+0x4], RZ ;  /* 0x000004ff06007986 */ /* 0x0001e8000c10190a */
[----:B------:R0:W-:Y:S04]  /*0d40*/  STG.E desc[UR10][R6.64+0x8], RZ ;  /* 0x000008ff06007986 */ /* 0x0001e8000c10190a */
[----:B------:R0:W-:Y:S02]  /*0d50*/  STG.E desc[UR10][R6.64+0xc], RZ ;  /* 0x00000cff06007986 */ /* 0x0001e4000c10190a */
.L_x_9:
[----:B------:R-:W-:Y:S05]  /*0d60*/  @!P0 EXIT ;  /* 0x000000000000894d */ /* 0x000fea0003800000 */
[----:B------:R-:W-:Y:S02]  /*0d70*/  ISETP.NE.AND P1, PT, R8, 0x1, PT ;  /* 0x000000010800780c */ /* 0x000fe40003f25270 */
[----:B------:R-:W-:-:S04]  /*0d80*/  LOP3.LUT R2, R11, 0x1, RZ, 0xc0, !PT ;  /* 0x000000010b027812 */ /* 0x000fc800078ec0ff */
[----:B------:R-:W-:-:S07]  /*0d90*/  ISETP.NE.U32.AND P0, PT, R2, 0x1, PT ;  /* 0x000000010200780c */ /* 0x000fce0003f05070 */
[----:B------:R-:W-:Y:S06]  /*0da0*/  @!P1 BRA `(.L_x_10) ;  /* 0x00000000002c9947 */ /* 0x000fec0003800000 */
[----:B01----:R-:W0:Y:S01]  /*0db0*/  LDC.64 R4, c[0x0][0x390] ;  /* 0x0000e400ff047b82 */ /* 0x003e220000000a00 */
[----:B------:R-:W1:Y:S01]  /*0dc0*/  LDCU.64 UR4, c[0x0][0x390] ;  /* 0x00007200ff0477ac */ /* 0x000e620008000a00 */
[C---:B------:R-:W-:Y:S01]  /*0dd0*/  IADD3 R2, P1, PT, R0.reuse, R3, RZ ;  /* 0x0000000300027210 */ /* 0x040fe20007f3e0ff */
[----:B------:R-:W-:Y:S01]  /*0de0*/  IMAD.IADD R7, R0, 0x1, R3 ;  /* 0x0000000100077824 */ /* 0x000fe200078e0203 */
[----:B------:R-:W-:Y:S02]  /*0df0*/  IADD3 R3, PT, PT, R3, 0x2, RZ ;  /* 0x0000000203037810 */ /* 0x000fe40007ffe0ff */
[----:B------:R-:W-:Y:S02]  /*0e00*/  IADD3.X R9, PT, PT, RZ, RZ, RZ, P1, !PT ;  /* 0x000000ffff097210 */ /* 0x000fe40000ffe4ff */
[----:B-1----:R-:W-:Y:S01]  /*0e10*/  LEA R6, P1, R2, UR4, 0x2 ;  /* 0x0000000402067c11 */ /* 0x002fe2000f8210ff */
[----:B0-----:R-:W-:-:S03]  /*0e20*/  IMAD.WIDE.U32 R4, R7, 0x4, R4 ;  /* 0x0000000407047825 */ /* 0x001fc600078e0004 */
[----:B------:R-:W-:Y:S02]  /*0e30*/  LEA.HI.X R7, R2, UR5, R9, 0x2, P1 ;  /* 0x0000000502077c11 */ /* 0x000fe400088f1409 */
[----:B------:R2:W-:Y:S04]  /*0e40*/  STG.E desc[UR10][R4.64], RZ ;  /* 0x000000ff04007986 */ /* 0x0005e8000c10190a */
[----:B------:R2:W-:Y:S03]  /*0e50*/  STG.E desc[UR10][R6.64+0x4], RZ ;  /* 0x000004ff06007986 */ /* 0x0005e6000c10190a */
.L_x_10:
[----:B------:R-:W-:Y:S05]  /*0e60*/  @P0 EXIT ;  /* 0x000000000000094d */ /* 0x000fea0003800000 */
[----:B012---:R-:W0:Y:S01]  /*0e70*/  LDC.64 R4, c[0x0][0x390] ;  /* 0x0000e400ff047b82 */ /* 0x007e220000000a00 */
[----:B------:R-:W-:-:S05]  /*0e80*/  IADD3 R3, PT, PT, R0, R3, RZ ;  /* 0x0000000300037210 */ /* 0x000fca0007ffe0ff */
[----:B0-----:R-:W-:-:S05]  /*0e90*/  IMAD.WIDE.U32 R2, R3, 0x4, R4 ;  /* 0x0000000403027825 */ /* 0x001fca00078e0004 */
[----:B------:R-:W-:Y:S01]  /*0ea0*/  STG.E desc[UR10][R2.64], RZ ;  /* 0x000000ff02007986 */ /* 0x000fe2000c10190a */
[----:B------:R-:W-:Y:S05]  /*0eb0*/  EXIT ;  /* 0x000000000000794d */ /* 0x000fea0003800000 */
.L_x_11:
[----:B------:R-:W-:-:S00]  /*0ec0*/  BRA `(.L_x_11) ;  /* 0xfffffffc00fc7947 */ /* 0x000fc0000383ffff */
[----:B------:R-:W-:-:S00]  /*0ed0*/  NOP ;  /* 0x0000000000007918 */ /* 0x000fc00000000000 */
        /* <DEDUP_REMOVED lines=10> */
.L_x_12:


//--------------------- .nv.shared.reserved.0     --------------------------
	.section	.nv.shared.reserved.0,"aw",@nobits
	.weak		__nv_reservedSMEM_offset_0_alias
	.size		__nv_reservedSMEM_offset_0_alias, 0, 64
	.other		__nv_reservedSMEM_offset_0_alias,@"STO_CUDA_RESERVED_SHARED STV_DEFAULT"
__nv_reservedSMEM_offset_0_alias:
	.zero		0
	.zero		64


//--------------------- .nv.constant0._Z18matrixMulRowKernelPfS_S_iiii --------------------------
	.section	.nv.constant0._Z18matrixMulRowKernelPfS_S_iiii,"a",@progbits
	.sectionflags	@""
	.align	4
.nv.constant0._Z18matrixMulRowKernelPfS_S_iiii:
	.zero		936


//--------------------- SYMBOLS --------------------------

	.type		.nv.reservedSmem.offset0,@object
	.size		.nv.reservedSmem.offset0,0x4
